//
// Generated by NVIDIA NVVM Compiler
//
// Compiler Build ID: CL-36424714
// Cuda compilation tools, release 13.0, V13.0.88
// Based on NVVM 20.0.0
//

.version 9.0
.target sm_100
.address_size 64

	// .globl	_Z17convertFp32ToFp16P6__halfPfi

.visible .entry _Z17convertFp32ToFp16P6__halfPfi(
	.param .u64 .ptr .align 1 _Z17convertFp32ToFp16P6__halfPfi_param_0,
	.param .u64 .ptr .align 1 _Z17convertFp32ToFp16P6__halfPfi_param_1,
	.param .u32 _Z17convertFp32ToFp16P6__halfPfi_param_2
)
{
	.reg .pred 	%p<2>;
	.reg .b16 	%rs<2>;
	.reg .b32 	%r<6>;
	.reg .b32 	%f<2>;
	.reg .b64 	%rd<9>;

	ld.param.u64 	%rd1, [_Z17convertFp32ToFp16P6__halfPfi_param_0];
	ld.param.u64 	%rd2, [_Z17convertFp32ToFp16P6__halfPfi_param_1];
	ld.param.u32 	%r2, [_Z17convertFp32ToFp16P6__halfPfi_param_2];
	mov.u32 	%r3, %ntid.x;
	mov.u32 	%r4, %ctaid.x;
	mov.u32 	%r5, %tid.x;
	mad.lo.s32 	%r1, %r3, %r4, %r5;
	setp.ge.s32 	%p1, %r1, %r2;
	@%p1 bra 	$L__BB0_2;
	cvta.to.global.u64 	%rd3, %rd2;
	cvta.to.global.u64 	%rd4, %rd1;
	mul.wide.s32 	%rd5, %r1, 2;
	add.s64 	%rd6, %rd4, %rd5;
	mul.wide.s32 	%rd7, %r1, 4;
	add.s64 	%rd8, %rd3, %rd7;
	ld.global.f32 	%f1, [%rd8];
	// begin inline asm
	{  cvt.rn.f16.f32 %rs1, %f1;}

	// end inline asm
	st.global.u16 	[%rd6], %rs1;
$L__BB0_2:
	ret;

}
	// .globl	_Z11wmmaExampleiiiffPK6__halfS1_Pf
.visible .entry _Z11wmmaExampleiiiffPK6__halfS1_Pf(
	.param .u32 _Z11wmmaExampleiiiffPK6__halfS1_Pf_param_0,
	.param .u32 _Z11wmmaExampleiiiffPK6__halfS1_Pf_param_1,
	.param .u32 _Z11wmmaExampleiiiffPK6__halfS1_Pf_param_2,
	.param .f32 _Z11wmmaExampleiiiffPK6__halfS1_Pf_param_3,
	.param .f32 _Z11wmmaExampleiiiffPK6__halfS1_Pf_param_4,
	.param .u64 .ptr .align 1 _Z11wmmaExampleiiiffPK6__halfS1_Pf_param_5,
	.param .u64 .ptr .align 1 _Z11wmmaExampleiiiffPK6__halfS1_Pf_param_6,
	.param .u64 .ptr .align 1 _Z11wmmaExampleiiiffPK6__halfS1_Pf_param_7
)
{


	ret;

}


// ===== COMPILED SASS (sm_100) =====

	.target	sm_100

	.elftype	@"ET_EXEC"


//--------------------- .note.nv.tkinfo           --------------------------
	.section	.note.nv.tkinfo,"",@"SHT_NOTE"
	.sectionflags	@"SHF_NOTE_NV_TKINFO"
	.tkinfo
        /*0018*/ 	.word	0x00000002
        /*0030*/ 	.string	""
        /*0030*/ 	.string	"ptxas"
        /*0030*/ 	.string	"Cuda compilation tools, release 13.0, V13.0.88"
        /*0030*/ 	.string	"Build cuda_13.0.r13.0/compiler.36424714_0"
        /*0030*/ 	.string	"-arch sm_100 -m 64 "



//--------------------- .note.nv.cuinfo           --------------------------
	.section	.note.nv.cuinfo,"",@"SHT_NOTE"
	.sectionflags	@"SHF_NOTE_NV_CUINFO"
        /*0018*/ 	.short	0x0002
        /*001a*/ 	.short	0x0064
        /*001c*/ 	.short	0x0082
	.zero		2


//--------------------- .nv.info                  --------------------------
	.section	.nv.info,"",@"SHT_CUDA_INFO"
	.align	4


	//----- nvinfo : EIATTR_REGCOUNT
	.align		4
        /*0000*/ 	.byte	0x04, 0x2f
        /*0002*/ 	.short	(.L_1 - .L_0)
	.align		4
.L_0:
        /*0004*/ 	.word	index@(_Z17convertFp32ToFp16P6__halfPfi)
        /*0008*/ 	.word	0x0000000a


	//----- nvinfo : EIATTR_FRAME_SIZE
	.align		4
.L_1:
        /*000c*/ 	.byte	0x04, 0x11
        /*000e*/ 	.short	(.L_3 - .L_2)
	.align		4
.L_2:
        /*0010*/ 	.word	index@(_Z17convertFp32ToFp16P6__halfPfi)
        /*0014*/ 	.word	0x00000000


	//----- nvinfo : EIATTR_REGCOUNT
	.align		4
.L_3:
        /*0018*/ 	.byte	0x04, 0x2f
        /*001a*/ 	.short	(.L_5 - .L_4)
	.align		4
.L_4:
        /*001c*/ 	.word	index@(_Z11wmmaExampleiiiffPK6__halfS1_Pf)
        /*0020*/ 	.word	0x00000004


	//----- nvinfo : EIATTR_FRAME_SIZE
	.align		4
.L_5:
        /*0024*/ 	.byte	0x04, 0x11
        /*0026*/ 	.short	(.L_7 - .L_6)
	.align		4
.L_6:
        /*0028*/ 	.word	index@(_Z11wmmaExampleiiiffPK6__halfS1_Pf)
        /*002c*/ 	.word	0x00000000


	//----- nvinfo : EIATTR_MIN_STACK_SIZE
	.align		4
.L_7:
        /*0030*/ 	.byte	0x04, 0x12
        /*0032*/ 	.short	(.L_9 - .L_8)
	.align		4
.L_8:
        /*0034*/ 	.word	index@(_Z11wmmaExampleiiiffPK6__halfS1_Pf)
        /*0038*/ 	.word	0x00000000


	//----- nvinfo : EIATTR_MIN_STACK_SIZE
	.align		4
.L_9:
        /*003c*/ 	.byte	0x04, 0x12
        /*003e*/ 	.short	(.L_11 - .L_10)
	.align		4
.L_10:
        /*0040*/ 	.word	index@(_Z17convertFp32ToFp16P6__halfPfi)
        /*0044*/ 	.word	0x00000000
.L_11:


//--------------------- .nv.compat                --------------------------
	.section	.nv.compat,"",@"SHT_CUDA_COMPAT_INFO"
	.align	4
        /*0000*/ 	.byte	0x02, 0x09, 0x00, 0x00, 0x02, 0x02, 0x01, 0x00, 0x02, 0x05, 0x05, 0x00, 0x03, 0x07, 0x01, 0x01
        /*0010*/ 	.byte	0x02, 0x03, 0x00, 0x00, 0x02, 0x06, 0x01, 0x00, 0x04, 0x0b, 0x08, 0x00, 0x09, 0x00, 0x00, 0x00
        /*0020*/ 	.byte	0x00, 0x00, 0x00, 0x00


//--------------------- .nv.info._Z11wmmaExampleiiiffPK6__halfS1_Pf --------------------------
	.section	.nv.info._Z11wmmaExampleiiiffPK6__halfS1_Pf,"",@"SHT_CUDA_INFO"
	.sectionflags	@""
	.align	4


	//----- nvinfo : EIATTR_CUDA_API_VERSION
	.align		4
        /*0000*/ 	.byte	0x04, 0x37
        /*0002*/ 	.short	(.L_13 - .L_12)
.L_12:
        /*0004*/ 	.word	0x00000082


	//----- nvinfo : EIATTR_KPARAM_INFO
	.align		4
.L_13:
        /*0008*/ 	.byte	0x04, 0x17
        /*000a*/ 	.short	(.L_15 - .L_14)
.L_14:
        /*000c*/ 	.word	0x00000000
        /*0010*/ 	.short	0x0007
        /*0012*/ 	.short	0x0028
        /*0014*/ 	.byte	0x00, 0xf5, 0x21, 0x00


	//----- nvinfo : EIATTR_KPARAM_INFO
	.align		4
.L_15:
        /*0018*/ 	.byte	0x04, 0x17
        /*001a*/ 	.short	(.L_17 - .L_16)
.L_16:
        /*001c*/ 	.word	0x00000000
        /*0020*/ 	.short	0x0006
        /*0022*/ 	.short	0x0020
        /*0024*/ 	.byte	0x00, 0xf5, 0x21, 0x00


	//----- nvinfo : EIATTR_KPARAM_INFO
	.align		4
.L_17:
        /*0028*/ 	.byte	0x04, 0x17
        /*002a*/ 	.short	(.L_19 - .L_18)
.L_18:
        /*002c*/ 	.word	0x00000000
        /*0030*/ 	.short	0x0005
        /*0032*/ 	.short	0x0018
        /*0034*/ 	.byte	0x00, 0xf5, 0x21, 0x00


	//----- nvinfo : EIATTR_KPARAM_INFO
	.align		4
.L_19:
        /*0038*/ 	.byte	0x04, 0x17
        /*003a*/ 	.short	(.L_21 - .L_20)
.L_20:
        /*003c*/ 	.word	0x00000000
        /*0040*/ 	.short	0x0004
        /*0042*/ 	.short	0x0010
        /*0044*/ 	.byte	0x00, 0xf0, 0x11, 0x00


	//----- nvinfo : EIATTR_KPARAM_INFO
	.align		4
.L_21:
        /*0048*/ 	.byte	0x04, 0x17
        /*004a*/ 	.short	(.L_23 - .L_22)
.L_22:
        /*004c*/ 	.word	0x00000000
        /*0050*/ 	.short	0x0003
        /*0052*/ 	.short	0x000c
        /*0054*/ 	.byte	0x00, 0xf0, 0x11, 0x00


	//----- nvinfo : EIATTR_KPARAM_INFO
	.align		4
.L_23:
        /*0058*/ 	.byte	0x04, 0x17
        /*005a*/ 	.short	(.L_25 - .L_24)
.L_24:
        /*005c*/ 	.word	0x00000000
        /*0060*/ 	.short	0x0002
        /*0062*/ 	.short	0x0008
        /*0064*/ 	.byte	0x00, 0xf0, 0x11, 0x00


	//----- nvinfo : EIATTR_KPARAM_INFO
	.align		4
.L_25:
        /*0068*/ 	.byte	0x04, 0x17
        /*006a*/ 	.short	(.L_27 - .L_26)
.L_26:
        /*006c*/ 	.word	0x00000000
        /*0070*/ 	.short	0x0001
        /*0072*/ 	.short	0x0004
        /*0074*/ 	.byte	0x00, 0xf0, 0x11, 0x00


	//----- nvinfo : EIATTR_KPARAM_INFO
	.align		4
.L_27:
        /*0078*/ 	.byte	0x04, 0x17
        /*007a*/ 	.short	(.L_29 - .L_28)
.L_28:
        /*007c*/ 	.word	0x00000000
        /*0080*/ 	.short	0x0000
        /*0082*/ 	.short	0x0000
        /*0084*/ 	.byte	0x00, 0xf0, 0x11, 0x00


	//----- nvinfo : EIATTR_SPARSE_MMA_MASK
	.align		4
.L_29:
        /*0088*/ 	.byte	0x03, 0x50
        /*008a*/ 	.short	0x0000


	//----- nvinfo : EIATTR_MAXREG_COUNT
	.align		4
        /*008c*/ 	.byte	0x03, 0x1b
        /*008e*/ 	.short	0x00ff


	//----- nvinfo : EIATTR_MERCURY_ISA_VERSION
	.align		4
        /*0090*/ 	.byte	0x03, 0x5f
        /*0092*/ 	.short	0x0101


	//----- nvinfo : EIATTR_VRC_CTA_INIT_COUNT
	.align		4
        /*0094*/ 	.byte	0x02, 0x4a
	.zero		1
	.zero		1


	//----- nvinfo : EIATTR_EXIT_INSTR_OFFSETS
	.align		4
        /*0098*/ 	.byte	0x04, 0x1c
        /*009a*/ 	.short	(.L_31 - .L_30)


	//   ....[0]....
.L_30:
        /*009c*/ 	.word	0x00000010


	//----- nvinfo : EIATTR_CBANK_PARAM_SIZE
	.align		4
.L_31:
        /*00a0*/ 	.byte	0x03, 0x19
        /*00a2*/ 	.short	0x0030


	//----- nvinfo : EIATTR_PARAM_CBANK
	.align		4
        /*00a4*/ 	.byte	0x04, 0x0a
        /*00a6*/ 	.short	(.L_33 - .L_32)
	.align		4
.L_32:
        /*00a8*/ 	.word	index@(.nv.constant0._Z11wmmaExampleiiiffPK6__halfS1_Pf)
        /*00ac*/ 	.short	0x0380
        /*00ae*/ 	.short	0x0030


	//----- nvinfo : EIATTR_SW_WAR
	.align		4
.L_33:
        /*00b0*/ 	.byte	0x04, 0x36
        /*00b2*/ 	.short	(.L_35 - .L_34)
.L_34:
        /*00b4*/ 	.word	0x00000008
.L_35:


//--------------------- .nv.info._Z17convertFp32ToFp16P6__halfPfi --------------------------
	.section	.nv.info._Z17convertFp32ToFp16P6__halfPfi,"",@"SHT_CUDA_INFO"
	.sectionflags	@""
	.align	4


	//----- nvinfo : EIATTR_CUDA_API_VERSION
	.align		4
        /*0000*/ 	.byte	0x04, 0x37
        /*0002*/ 	.short	(.L_37 - .L_36)
.L_36:
        /*0004*/ 	.word	0x00000082


	//----- nvinfo : EIATTR_KPARAM_INFO
	.align		4
.L_37:
        /*0008*/ 	.byte	0x04, 0x17
        /*000a*/ 	.short	(.L_39 - .L_38)
.L_38:
        /*000c*/ 	.word	0x00000000
        /*0010*/ 	.short	0x0002
        /*0012*/ 	.short	0x0010
        /*0014*/ 	.byte	0x00, 0xf0, 0x11, 0x00


	//----- nvinfo : EIATTR_KPARAM_INFO
	.align		4
.L_39:
        /*0018*/ 	.byte	0x04, 0x17
        /*001a*/ 	.short	(.L_41 - .L_40)
.L_40:
        /*001c*/ 	.word	0x00000000
        /*0020*/ 	.short	0x0001
        /*0022*/ 	.short	0x0008
        /*0024*/ 	.byte	0x00, 0xf5, 0x21, 0x00


	//----- nvinfo : EIATTR_KPARAM_INFO
	.align		4
.L_41:
        /*0028*/ 	.byte	0x04, 0x17
        /*002a*/ 	.short	(.L_43 - .L_42)
.L_42:
        /*002c*/ 	.word	0x00000000
        /*0030*/ 	.short	0x0000
        /*0032*/ 	.short	0x0000
        /*0034*/ 	.byte	0x00, 0xf5, 0x21, 0x00


	//----- nvinfo : EIATTR_SPARSE_MMA_MASK
	.align		4
.L_43:
        /*0038*/ 	.byte	0x03, 0x50
        /*003a*/ 	.short	0x0000


	//----- nvinfo : EIATTR_MAXREG_COUNT
	.align		4
        /*003c*/ 	.byte	0x03, 0x1b
        /*003e*/ 	.short	0x00ff


	//----- nvinfo : EIATTR_MERCURY_ISA_VERSION
	.align		4
        /*0040*/ 	.byte	0x03, 0x5f
        /*0042*/ 	.short	0x0101


	//----- nvinfo : EIATTR_VRC_CTA_INIT_COUNT
	.align		4
        /*0044*/ 	.byte	0x02, 0x4a
	.zero		1
	.zero		1


	//----- nvinfo : EIATTR_EXIT_INSTR_OFFSETS
	.align		4
        /*0048*/ 	.byte	0x04, 0x1c
        /*004a*/ 	.short	(.L_45 - .L_44)


	//   ....[0]....
.L_44:
        /*004c*/ 	.word	0x00000070


	//   ....[1]....
        /*0050*/ 	.word	0x00000100


	//----- nvinfo : EIATTR_CBANK_PARAM_SIZE
	.align		4
.L_45:
        /*0054*/ 	.byte	0x03, 0x19
        /*0056*/ 	.short	0x0014


	//----- nvinfo : EIATTR_PARAM_CBANK
	.align		4
        /*0058*/ 	.byte	0x04, 0x0a
        /*005a*/ 	.short	(.L_47 - .L_46)
	.align		4
.L_46:
        /*005c*/ 	.word	index@(.nv.constant0._Z17convertFp32ToFp16P6__halfPfi)
        /*0060*/ 	.short	0x0380
        /*0062*/ 	.short	0x0014


	//----- nvinfo : EIATTR_SW_WAR
	.align		4
.L_47:
        /*0064*/ 	.byte	0x04, 0x36
        /*0066*/ 	.short	(.L_49 - .L_48)
.L_48:
        /*0068*/ 	.word	0x00000008
.L_49:


//--------------------- .nv.callgraph             --------------------------
	.section	.nv.callgraph,"",@"SHT_CUDA_CALLGRAPH"
	.align	4
	.sectionentsize	8
	.align		4
        /*0000*/ 	.word	0x00000000
	.align		4
        /*0004*/ 	.word	0xffffffff
	.align		4
        /*0008*/ 	.word	0x00000000
	.align		4
        /*000c*/ 	.word	0xfffffffe
	.align		4
        /*0010*/ 	.word	0x00000000
	.align		4
        /*0014*/ 	.word	0xfffffffd
	.align		4
        /*0018*/ 	.word	0x00000000
	.align		4
        /*001c*/ 	.word	0xfffffffc


//--------------------- .text._Z11wmmaExampleiiiffPK6__halfS1_Pf --------------------------
	.section	.text._Z11wmmaExampleiiiffPK6__halfS1_Pf,"ax",@progbits
	.align	128
        .global         _Z11wmmaExampleiiiffPK6__halfS1_Pf
        .type           _Z11wmmaExampleiiiffPK6__halfS1_Pf,@function
        .size           _Z11wmmaExampleiiiffPK6__halfS1_Pf,(.L_x_2 - _Z11wmmaExampleiiiffPK6__halfS1_Pf)
        .other          _Z11wmmaExampleiiiffPK6__halfS1_Pf,@"STO_CUDA_ENTRY STV_DEFAULT"
_Z11wmmaExampleiiiffPK6__halfS1_Pf:
.text._Z11wmmaExampleiiiffPK6__halfS1_Pf:
[----:B------:R-:W-:Y:S01]  /*0000*/  LDC R1, c[0x0][0x37c] ;  /* 0x0000df00ff017b82 */ /* 0x000fe20000000800 */
[----:B------:R-:W-:Y:S05]  /*0010*/  EXIT ;  /* 0x000000000000794d */ /* 0x000fea0003800000 */
.L_x_0:
[----:B------:R-:W-:-:S00]  /*0020*/  BRA `(.L_x_0) ;  /* 0xfffffffc00fc7947 */ /* 0x000fc0000383ffff */
[----:B------:R-:W-:-:S00]  /*0030*/  NOP ;  /* 0x0000000000007918 */ /* 0x000fc00000000000 */
        /* <DEDUP_REMOVED lines=12> */
.L_x_2:


//--------------------- .text._Z17convertFp32ToFp16P6__halfPfi --------------------------
	.section	.text._Z17convertFp32ToFp16P6__halfPfi,"ax",@progbits
	.align	128
        .global         _Z17convertFp32ToFp16P6__halfPfi
        .type           _Z17convertFp32ToFp16P6__halfPfi,@function
        .size           _Z17convertFp32ToFp16P6__halfPfi,(.L_x_3 - _Z17convertFp32ToFp16P6__halfPfi)
        .other          _Z17convertFp32ToFp16P6__halfPfi,@"STO_CUDA_ENTRY STV_DEFAULT"
_Z17convertFp32ToFp16P6__halfPfi:
.text._Z17convertFp32ToFp16P6__halfPfi:
[----:B------:R-:W-:Y:S01]  /*0000*/  LDC R1, c[0x0][0x37c] ;  /* 0x0000df00ff017b82 */ /* 0x000fe20000000800 */
[----:B------:R-:W0:Y:S01]  /*0010*/  S2R R7, SR_CTAID.X ;  /* 0x0000000000077919 */ /* 0x000e220000002500 */
[----:B------:R-:W0:Y:S01]  /*0020*/  LDCU UR4, c[0x0][0x360] ;  /* 0x00006c00ff0477ac */ /* 0x000e220008000800 */
[----:B------:R-:W0:Y:S01]  /*0030*/  S2R R0, SR_TID.X ;  /* 0x0000000000007919 */ /* 0x000e220000002100 */
[----:B------:R-:W1:Y:S01]  /*0040*/  LDCU UR5, c[0x0][0x390] ;  /* 0x00007200ff0577ac */ /* 0x000e620008000800 */
[----:B0-----:R-:W-:-:S05]  /*0050*/  IMAD R7, R7, UR4, R0 ;  /* 0x0000000407077c24 */ /* 0x001fca000f8e0200 */
[----:B-1----:R-:W-:-:S13]  /*0060*/  ISETP.GE.AND P0, PT, R7, UR5, PT ;  /* 0x0000000507007c0c */ /* 0x002fda000bf06270 */
[----:B------:R-:W-:Y:S05]  /*0070*/  @P0 EXIT ;  /* 0x000000000000094d */ /* 0x000fea0003800000 */
[----:B------:R-:W0:Y:S01]  /*0080*/  LDC.64 R4, c[0x0][0x388] ;  /* 0x0000e200ff047b82 */ /* 0x000e220000000a00 */
[----:B------:R-:W1:Y:S07]  /*0090*/  LDCU.64 UR4, c[0x0][0x358] ;  /* 0x00006b00ff0477ac */ /* 0x000e6e0008000a00 */
[----:B------:R-:W2:Y:S01]  /*00a0*/  LDC.64 R2, c[0x0][0x380] ;  /* 0x0000e000ff027b82 */ /* 0x000ea20000000a00 */
[----:B0-----:R-:W-:-:S06]  /*00b0*/  IMAD.WIDE R4, R7, 0x4, R4 ;  /* 0x0000000407047825 */ /* 0x001fcc00078e0204 */
[----:B-1----:R-:W3:Y:S01]  /*00c0*/  LDG.E R4, desc[UR4][R4.64] ;  /* 0x0000000404047981 */ /* 0x002ee2000c1e1900 */
[----:B--2---:R-:W-:Y:S01]  /*00d0*/  IMAD.WIDE R2, R7, 0x2, R2 ;  /* 0x0000000207027825 */ /* 0x004fe200078e0202 */
[----:B---3--:R-:W-:-:S05]  /*00e0*/  F2FP.F16.F32.PACK_AB R0, RZ, R4 ;  /* 0x00000004ff00723e */ /* 0x008fca00000000ff */
[----:B------:R-:W-:Y:S01]  /*00f0*/  STG.E.U16 desc[UR4][R2.64], R0 ;  /* 0x0000000002007986 */ /* 0x000fe2000c101504 */
[----:B------:R-:W-:Y:S05]  /*0100*/  EXIT ;  /* 0x000000000000794d */ /* 0x000fea0003800000 */
.L_x_1:
        /* <DEDUP_REMOVED lines=15> */
.L_x_3:


//--------------------- .nv.shared.reserved.0     --------------------------
	.section	.nv.shared.reserved.0,"aw",@nobits
	.weak		__nv_reservedSMEM_offset_0_alias
	.size		__nv_reservedSMEM_offset_0_alias, 0, 64
	.other		__nv_reservedSMEM_offset_0_alias,@"STO_CUDA_RESERVED_SHARED STV_DEFAULT"
__nv_reservedSMEM_offset_0_alias:
	.zero		0
	.zero		64


//--------------------- .nv.constant0._Z11wmmaExampleiiiffPK6__halfS1_Pf --------------------------
	.section	.nv.constant0._Z11wmmaExampleiiiffPK6__halfS1_Pf,"a",@progbits
	.sectionflags	@""
	.align	4
.nv.constant0._Z11wmmaExampleiiiffPK6__halfS1_Pf:
	.zero		944


//--------------------- .nv.constant0._Z17convertFp32ToFp16P6__halfPfi --------------------------
	.section	.nv.constant0._Z17convertFp32ToFp16P6__halfPfi,"a",@progbits
	.sectionflags	@""
	.align	4
.nv.constant0._Z17convertFp32ToFp16P6__halfPfi:
	.zero		916


//--------------------- SYMBOLS --------------------------

	.type		.nv.reservedSmem.offset0,@object
	.size		.nv.reservedSmem.offset0,0x4
